//
// Generated by NVIDIA NVVM Compiler
//
// Compiler Build ID: CL-36424714
// Cuda compilation tools, release 13.0, V13.0.88
// Based on NVVM 20.0.0
//

.version 9.0
.target sm_100
.address_size 64

	// .globl	_Z12indexExamplev
.extern .func  (.param .b32 func_retval0) vprintf
(
	.param .b64 vprintf_param_0,
	.param .b64 vprintf_param_1
)
;
.global .align 1 .b8 $str[48] = {66, 108, 111, 99, 107, 73, 100, 120, 46, 120, 58, 32, 37, 100, 44, 32, 84, 104, 114, 101, 97, 100, 73, 100, 120, 46, 120, 58, 32, 37, 100, 44, 32, 71, 108, 111, 98, 97, 108, 73, 100, 120, 58, 32, 37, 100, 10};

.visible .entry _Z12indexExamplev()
{
	.local .align 8 .b8 	__local_depot0[16];
	.reg .b64 	%SP;
	.reg .b64 	%SPL;
	.reg .b32 	%r<7>;
	.reg .b64 	%rd<5>;

	mov.u64 	%SPL, __local_depot0;
	cvta.local.u64 	%SP, %SPL;
	add.u64 	%rd1, %SP, 0;
	add.u64 	%rd2, %SPL, 0;
	mov.u32 	%r1, %tid.x;
	mov.u32 	%r2, %ctaid.x;
	mov.u32 	%r3, %ntid.x;
	mad.lo.s32 	%r4, %r2, %r3, %r1;
	st.local.v2.u32 	[%rd2], {%r2, %r1};
	st.local.u32 	[%rd2+8], %r4;
	mov.u64 	%rd3, $str;
	cvta.global.u64 	%rd4, %rd3;
	{ // callseq 0, 0
	.param .b64 param0;
	st.param.b64 	[param0], %rd4;
	.param .b64 param1;
	st.param.b64 	[param1], %rd1;
	.param .b32 retval0;
	call.uni (retval0), 
	vprintf, 
	(
	param0, 
	param1
	);
	ld.param.b32 	%r5, [retval0];
	} // callseq 0
	ret;

}


// ===== COMPILED SASS (sm_100) =====

	.target	sm_100

	.elftype	@"ET_EXEC"


//--------------------- .note.nv.tkinfo           --------------------------
	.section	.note.nv.tkinfo,"",@"SHT_NOTE"
	.sectionflags	@"SHF_NOTE_NV_TKINFO"
	.tkinfo
        /*0018*/ 	.word	0x00000002
        /*0030*/ 	.string	""
        /*0030*/ 	.string	"ptxas"
        /*0030*/ 	.string	"Cuda compilation tools, release 13.0, V13.0.88"
        /*0030*/ 	.string	"Build cuda_13.0.r13.0/compiler.36424714_0"
        /*0030*/ 	.string	"-arch sm_100 -m 64 "



//--------------------- .note.nv.cuinfo           --------------------------
	.section	.note.nv.cuinfo,"",@"SHT_NOTE"
	.sectionflags	@"SHF_NOTE_NV_CUINFO"
        /*0018*/ 	.short	0x0002
        /*001a*/ 	.short	0x0064
        /*001c*/ 	.short	0x0082
	.zero		2


//--------------------- .nv.info                  --------------------------
	.section	.nv.info,"",@"SHT_CUDA_INFO"
	.align	4


	//----- nvinfo : EIATTR_REGCOUNT
	.align		4
        /*0000*/ 	.byte	0x04, 0x2f
        /*0002*/ 	.short	(.L_2 - .L_1)
	.align		4
.L_1:
        /*0004*/ 	.word	index@(_Z12indexExamplev)
        /*0008*/ 	.word	0x00000018


	//----- nvinfo : EIATTR_FRAME_SIZE
	.align		4
.L_2:
        /*000c*/ 	.byte	0x04, 0x11
        /*000e*/ 	.short	(.L_4 - .L_3)
	.align		4
.L_3:
        /*0010*/ 	.word	index@(_Z12indexExamplev)
        /*0014*/ 	.word	0x00000010


	//----- nvinfo : EIATTR_MIN_STACK_SIZE
	.align		4
.L_4:
        /*0018*/ 	.byte	0x04, 0x12
        /*001a*/ 	.short	(.L_6 - .L_5)
	.align		4
.L_5:
        /*001c*/ 	.word	index@(_Z12indexExamplev)
        /*0020*/ 	.word	0x00000010
.L_6:


//--------------------- .nv.compat                --------------------------
	.section	.nv.compat,"",@"SHT_CUDA_COMPAT_INFO"
	.align	4
        /*0000*/ 	.byte	0x02, 0x09, 0x00, 0x00, 0x02, 0x02, 0x01, 0x00, 0x02, 0x05, 0x05, 0x00, 0x03, 0x07, 0x01, 0x01
        /*0010*/ 	.byte	0x02, 0x03, 0x00, 0x00, 0x02, 0x06, 0x01, 0x00, 0x04, 0x0b, 0x08, 0x00, 0x09, 0x00, 0x00, 0x00
        /*0020*/ 	.byte	0x00, 0x00, 0x00, 0x00


//--------------------- .nv.info._Z12indexExamplev --------------------------
	.section	.nv.info._Z12indexExamplev,"",@"SHT_CUDA_INFO"
	.sectionflags	@""
	.align	4


	//----- nvinfo : EIATTR_CUDA_API_VERSION
	.align		4
        /*0000*/ 	.byte	0x04, 0x37
        /*0002*/ 	.short	(.L_8 - .L_7)
.L_7:
        /*0004*/ 	.word	0x00000082


	//----- nvinfo : EIATTR_SPARSE_MMA_MASK
	.align		4
.L_8:
        /*0008*/ 	.byte	0x03, 0x50
        /*000a*/ 	.short	0x0000


	//----- nvinfo : EIATTR_MAXREG_COUNT
	.align		4
        /*000c*/ 	.byte	0x03, 0x1b
        /*000e*/ 	.short	0x00ff


	//----- nvinfo : EIATTR_EXTERNS
	.align		4
        /*0010*/ 	.byte	0x04, 0x0f
        /*0012*/ 	.short	(.L_10 - .L_9)


	//   ....[0]....
	.align		4
.L_9:
        /*0014*/ 	.word	index@(vprintf)


	//----- nvinfo : EIATTR_MERCURY_ISA_VERSION
	.align		4
.L_10:
        /*0018*/ 	.byte	0x03, 0x5f
        /*001a*/ 	.short	0x0101


	//----- nvinfo : EIATTR_VRC_CTA_INIT_COUNT
	.align		4
        /*001c*/ 	.byte	0x02, 0x4a
	.zero		1
	.zero		1


	//----- nvinfo : EIATTR_SYSCALL_OFFSETS
	.align		4
        /*0020*/ 	.byte	0x04, 0x46
        /*0022*/ 	.short	(.L_12 - .L_11)


	//   ....[0]....
.L_11:
        /*0024*/ 	.word	0x00000120


	//----- nvinfo : EIATTR_EXIT_INSTR_OFFSETS
	.align		4
.L_12:
        /*0028*/ 	.byte	0x04, 0x1c
        /*002a*/ 	.short	(.L_14 - .L_13)


	//   ....[0]....
.L_13:
        /*002c*/ 	.word	0x00000130


	//----- nvinfo : EIATTR_SW_WAR
	.align		4
.L_14:
        /*0030*/ 	.byte	0x04, 0x36
        /*0032*/ 	.short	(.L_16 - .L_15)
.L_15:
        /*0034*/ 	.word	0x00000008
.L_16:


//--------------------- .nv.callgraph             --------------------------
	.section	.nv.callgraph,"",@"SHT_CUDA_CALLGRAPH"
	.align	4
	.sectionentsize	8
	.align		4
        /*0000*/ 	.word	0x00000000
	.align		4
        /*0004*/ 	.word	0xffffffff
	.align		4
        /*0008*/ 	.word	index@(_Z12indexExamplev)
	.align		4
        /*000c*/ 	.word	index@(vprintf)
	.align		4
        /*0010*/ 	.word	0x00000000
	.align		4
        /*0014*/ 	.word	0xfffffffe
	.align		4
        /*0018*/ 	.word	0x00000000
	.align		4
        /*001c*/ 	.word	0xfffffffd
	.align		4
        /*0020*/ 	.word	0x00000000
	.align		4
        /*0024*/ 	.word	0xfffffffc


//--------------------- .nv.constant4             --------------------------
	.section	.nv.constant4,"a",@progbits
	.align	8
	.align		8
.nv.constant4:
        /*0000*/ 	.dword	vprintf
	.align		8
        /*0008*/ 	.dword	$str


//--------------------- .text._Z12indexExamplev   --------------------------
	.section	.text._Z12indexExamplev,"ax",@progbits
	.align	128
        .global         _Z12indexExamplev
        .type           _Z12indexExamplev,@function
        .size           _Z12indexExamplev,(.L_x_2 - _Z12indexExamplev)
        .other          _Z12indexExamplev,@"STO_CUDA_ENTRY STV_DEFAULT"
_Z12indexExamplev:
.text._Z12indexExamplev:
[----:B------:R-:W0:Y:S01]  /*0000*/  LDC R1, c[0x0][0x37c] ;  /* 0x0000df00ff017b82 */ /* 0x000e220000000800 */
[----:B------:R-:W1:Y:S01]  /*0010*/  S2R R9, SR_TID.X ;  /* 0x0000000000097919 */ /* 0x000e620000002100 */
[----:B------:R-:W2:Y:S01]  /*0020*/  LDCU UR5, c[0x0][0x2fc] ;  /* 0x00005f80ff0577ac */ /* 0x000ea20008000800 */
[----:B------:R-:W-:Y:S01]  /*0030*/  MOV R2, 0x0 ;  /* 0x0000000000027802 */ /* 0x000fe20000000f00 */
[----:B0-----:R-:W-:Y:S01]  /*0040*/  VIADD R1, R1, 0xfffffff0 ;  /* 0xfffffff001017836 */ /* 0x001fe20000000000 */
[----:B------:R-:W1:Y:S01]  /*0050*/  S2R R8, SR_CTAID.X ;  /* 0x0000000000087919 */ /* 0x000e620000002500 */
[----:B------:R-:W1:Y:S03]  /*0060*/  LDCU UR6, c[0x0][0x360] ;  /* 0x00006c00ff0677ac */ /* 0x000e660008000800 */
[----:B------:R-:W0:Y:S01]  /*0070*/  LDC.64 R2, c[0x4][R2] ;  /* 0x0100000002027b82 */ /* 0x000e220000000a00 */
[----:B------:R-:W3:Y:S02]  /*0080*/  LDCU UR4, c[0x0][0x2f8] ;  /* 0x00005f00ff0477ac */ /* 0x000ee40008000800 */
[----:B---3--:R-:W-:-:S05]  /*0090*/  IADD3 R6, P0, PT, R1, UR4, RZ ;  /* 0x0000000401067c10 */ /* 0x008fca000ff1e0ff */
[----:B--2---:R-:W-:Y:S02]  /*00a0*/  IMAD.X R7, RZ, RZ, UR5, P0 ;  /* 0x00000005ff077e24 */ /* 0x004fe400080e06ff */
[----:B-1----:R-:W-:Y:S01]  /*00b0*/  IMAD R0, R8, UR6, R9 ;  /* 0x0000000608007c24 */ /* 0x002fe2000f8e0209 */
[----:B------:R1:W-:Y:S01]  /*00c0*/  STL.64 [R1], R8 ;  /* 0x0000000801007387 */ /* 0x0003e20000100a00 */
[----:B------:R-:W2:Y:S03]  /*00d0*/  LDCU.64 UR6, c[0x4][0x8] ;  /* 0x01000100ff0677ac */ /* 0x000ea60008000a00 */
[----:B------:R1:W-:Y:S01]  /*00e0*/  STL [R1+0x8], R0 ;  /* 0x0000080001007387 */ /* 0x0003e20000100800 */
[----:B--2---:R-:W-:Y:S01]  /*00f0*/  IMAD.U32 R4, RZ, RZ, UR6 ;  /* 0x00000006ff047e24 */ /* 0x004fe2000f8e00ff */
[----:B01----:R-:W-:-:S07]  /*0100*/  MOV R5, UR7 ;  /* 0x0000000700057c02 */ /* 0x003fce0008000f00 */
[----:B------:R-:W-:-:S07]  /*0110*/  LEPC R20, `(.L_x_0) ;  /* 0x000000001014794e */ /* 0x000fce0000000000 */
[----:B------:R-:W-:Y:S05]  /*0120*/  CALL.ABS.NOINC R2 ;  /* 0x0000000002007343 */ /* 0x000fea0003c00000 */
.L_x_0:
[----:B------:R-:W-:Y:S05]  /*0130*/  EXIT ;  /* 0x000000000000794d */ /* 0x000fea0003800000 */
.L_x_1:
[----:B------:R-:W-:-:S00]  /*0140*/  BRA `(.L_x_1) ;  /* 0xfffffffc00fc7947 */ /* 0x000fc0000383ffff */
[----:B------:R-:W-:-:S00]  /*0150*/  NOP ;  /* 0x0000000000007918 */ /* 0x000fc00000000000 */
        /* <DEDUP_REMOVED lines=10> */
.L_x_2:


//--------------------- .nv.global.init           --------------------------
	.section	.nv.global.init,"aw",@progbits
.nv.global.init:
	.type		$str,@object
	.size		$str,(.L_0 - $str)
$str:
        /*0000*/ 	.byte	0x42, 0x6c, 0x6f, 0x63, 0x6b, 0x49, 0x64, 0x78, 0x2e, 0x78, 0x3a, 0x20, 0x25, 0x64, 0x2c, 0x20
        /*0010*/ 	.byte	0x54, 0x68, 0x72, 0x65, 0x61, 0x64, 0x49, 0x64, 0x78, 0x2e, 0x78, 0x3a, 0x20, 0x25, 0x64, 0x2c
        /*0020*/ 	.byte	0x20, 0x47, 0x6c, 0x6f, 0x62, 0x61, 0x6c, 0x49, 0x64, 0x78, 0x3a, 0x20, 0x25, 0x64, 0x0a, 0x00
.L_0:


//--------------------- .nv.shared.reserved.0     --------------------------
	.section	.nv.shared.reserved.0,"aw",@nobits
	.weak		__nv_reservedSMEM_offset_0_alias
	.size		__nv_reservedSMEM_offset_0_alias, 0, 64
	.other		__nv_reservedSMEM_offset_0_alias,@"STO_CUDA_RESERVED_SHARED STV_DEFAULT"
__nv_reservedSMEM_offset_0_alias:
	.zero		0
	.zero		64


//--------------------- .nv.constant0._Z12indexExamplev --------------------------
	.section	.nv.constant0._Z12indexExamplev,"a",@progbits
	.sectionflags	@""
	.align	4
.nv.constant0._Z12indexExamplev:
	.zero		896


//--------------------- SYMBOLS --------------------------

	.type		.nv.reservedSmem.offset0,@object
	.size		.nv.reservedSmem.offset0,0x4
	.type		vprintf,@function
